//
// Generated by NVIDIA NVVM Compiler
//
// Compiler Build ID: CL-36424714
// Cuda compilation tools, release 13.0, V13.0.88
// Based on NVVM 20.0.0
//

.version 9.0
.target sm_100
.address_size 64

	// .globl	_Z16kernel_coalescedPKfPfi
.extern .shared .align 16 .b8 tile[];

.visible .entry _Z16kernel_coalescedPKfPfi(
	.param .u64 .ptr .align 1 _Z16kernel_coalescedPKfPfi_param_0,
	.param .u64 .ptr .align 1 _Z16kernel_coalescedPKfPfi_param_1,
	.param .u32 _Z16kernel_coalescedPKfPfi_param_2
)
{
	.reg .pred 	%p<2>;
	.reg .b32 	%r<6>;
	.reg .b32 	%f<3>;
	.reg .b64 	%rd<8>;

	ld.param.u64 	%rd1, [_Z16kernel_coalescedPKfPfi_param_0];
	ld.param.u64 	%rd2, [_Z16kernel_coalescedPKfPfi_param_1];
	ld.param.u32 	%r2, [_Z16kernel_coalescedPKfPfi_param_2];
	mov.u32 	%r3, %ctaid.x;
	mov.u32 	%r4, %ntid.x;
	mov.u32 	%r5, %tid.x;
	mad.lo.s32 	%r1, %r3, %r4, %r5;
	setp.ge.s32 	%p1, %r1, %r2;
	@%p1 bra 	$L__BB0_2;
	cvta.to.global.u64 	%rd3, %rd1;
	cvta.to.global.u64 	%rd4, %rd2;
	mul.wide.s32 	%rd5, %r1, 4;
	add.s64 	%rd6, %rd3, %rd5;
	ld.global.nc.f32 	%f1, [%rd6];
	add.f32 	%f2, %f1, %f1;
	add.s64 	%rd7, %rd4, %rd5;
	st.global.f32 	[%rd7], %f2;
$L__BB0_2:
	ret;

}
	// .globl	_Z19kernel_noncoalescedPKfPfii
.visible .entry _Z19kernel_noncoalescedPKfPfii(
	.param .u64 .ptr .align 1 _Z19kernel_noncoalescedPKfPfii_param_0,
	.param .u64 .ptr .align 1 _Z19kernel_noncoalescedPKfPfii_param_1,
	.param .u32 _Z19kernel_noncoalescedPKfPfii_param_2,
	.param .u32 _Z19kernel_noncoalescedPKfPfii_param_3
)
{
	.reg .b32 	%r<9>;
	.reg .b32 	%f<3>;
	.reg .b64 	%rd<8>;

	ld.param.u64 	%rd1, [_Z19kernel_noncoalescedPKfPfii_param_0];
	ld.param.u64 	%rd2, [_Z19kernel_noncoalescedPKfPfii_param_1];
	ld.param.u32 	%r1, [_Z19kernel_noncoalescedPKfPfii_param_2];
	ld.param.u32 	%r2, [_Z19kernel_noncoalescedPKfPfii_param_3];
	cvta.to.global.u64 	%rd3, %rd2;
	cvta.to.global.u64 	%rd4, %rd1;
	mov.u32 	%r3, %ctaid.x;
	mov.u32 	%r4, %ntid.x;
	mov.u32 	%r5, %tid.x;
	mad.lo.s32 	%r6, %r3, %r4, %r5;
	mul.lo.s32 	%r7, %r2, %r6;
	rem.s32 	%r8, %r7, %r1;
	mul.wide.s32 	%rd5, %r8, 4;
	add.s64 	%rd6, %rd4, %rd5;
	ld.global.nc.f32 	%f1, [%rd6];
	add.f32 	%f2, %f1, %f1;
	add.s64 	%rd7, %rd3, %rd5;
	st.global.f32 	[%rd7], %f2;
	ret;

}
	// .globl	_Z13kernel_sharedPKfPfi
.visible .entry _Z13kernel_sharedPKfPfi(
	.param .u64 .ptr .align 1 _Z13kernel_sharedPKfPfi_param_0,
	.param .u64 .ptr .align 1 _Z13kernel_sharedPKfPfi_param_1,
	.param .u32 _Z13kernel_sharedPKfPfi_param_2
)
{
	.reg .pred 	%p<3>;
	.reg .b32 	%r<9>;
	.reg .b32 	%f<4>;
	.reg .b64 	%rd<9>;

	ld.param.u64 	%rd1, [_Z13kernel_sharedPKfPfi_param_0];
	ld.param.u64 	%rd2, [_Z13kernel_sharedPKfPfi_param_1];
	ld.param.u32 	%r3, [_Z13kernel_sharedPKfPfi_param_2];
	mov.u32 	%r4, %ctaid.x;
	mov.u32 	%r5, %ntid.x;
	mov.u32 	%r6, %tid.x;
	mad.lo.s32 	%r1, %r4, %r5, %r6;
	setp.ge.s32 	%p1, %r1, %r3;
	shl.b32 	%r7, %r6, 2;
	mov.u32 	%r8, tile;
	add.s32 	%r2, %r8, %r7;
	@%p1 bra 	$L__BB2_2;
	cvta.to.global.u64 	%rd3, %rd1;
	mul.wide.s32 	%rd4, %r1, 4;
	add.s64 	%rd5, %rd3, %rd4;
	ld.global.nc.f32 	%f1, [%rd5];
	st.shared.f32 	[%r2], %f1;
$L__BB2_2:
	setp.ge.s32 	%p2, %r1, %r3;
	bar.sync 	0;
	@%p2 bra 	$L__BB2_4;
	ld.shared.f32 	%f2, [%r2];
	add.f32 	%f3, %f2, %f2;
	cvta.to.global.u64 	%rd6, %rd2;
	mul.wide.s32 	%rd7, %r1, 4;
	add.s64 	%rd8, %rd6, %rd7;
	st.global.f32 	[%rd8], %f3;
$L__BB2_4:
	ret;

}


// ===== COMPILED SASS (sm_100) =====

	.target	sm_100

	.elftype	@"ET_EXEC"


//--------------------- .note.nv.tkinfo           --------------------------
	.section	.note.nv.tkinfo,"",@"SHT_NOTE"
	.sectionflags	@"SHF_NOTE_NV_TKINFO"
	.tkinfo
        /*0018*/ 	.word	0x00000002
        /*0030*/ 	.string	""
        /*0030*/ 	.string	"ptxas"
        /*0030*/ 	.string	"Cuda compilation tools, release 13.0, V13.0.88"
        /*0030*/ 	.string	"Build cuda_13.0.r13.0/compiler.36424714_0"
        /*0030*/ 	.string	"-arch sm_100 -m 64 "



//--------------------- .note.nv.cuinfo           --------------------------
	.section	.note.nv.cuinfo,"",@"SHT_NOTE"
	.sectionflags	@"SHF_NOTE_NV_CUINFO"
        /*0018*/ 	.short	0x0002
        /*001a*/ 	.short	0x0064
        /*001c*/ 	.short	0x0082
	.zero		2


//--------------------- .nv.info                  --------------------------
	.section	.nv.info,"",@"SHT_CUDA_INFO"
	.align	4


	//----- nvinfo : EIATTR_REGCOUNT
	.align		4
        /*0000*/ 	.byte	0x04, 0x2f
        /*0002*/ 	.short	(.L_1 - .L_0)
	.align		4
.L_0:
        /*0004*/ 	.word	index@(_Z16kernel_coalescedPKfPfi)
        /*0008*/ 	.word	0x0000000a


	//----- nvinfo : EIATTR_FRAME_SIZE
	.align		4
.L_1:
        /*000c*/ 	.byte	0x04, 0x11
        /*000e*/ 	.short	(.L_3 - .L_2)
	.align		4
.L_2:
        /*0010*/ 	.word	index@(_Z16kernel_coalescedPKfPfi)
        /*0014*/ 	.word	0x00000000


	//----- nvinfo : EIATTR_REGCOUNT
	.align		4
.L_3:
        /*0018*/ 	.byte	0x04, 0x2f
        /*001a*/ 	.short	(.L_5 - .L_4)
	.align		4
.L_4:
        /*001c*/ 	.word	index@(_Z19kernel_noncoalescedPKfPfii)
        /*0020*/ 	.word	0x0000000c


	//----- nvinfo : EIATTR_FRAME_SIZE
	.align		4
.L_5:
        /*0024*/ 	.byte	0x04, 0x11
        /*0026*/ 	.short	(.L_7 - .L_6)
	.align		4
.L_6:
        /*0028*/ 	.word	index@(_Z19kernel_noncoalescedPKfPfii)
        /*002c*/ 	.word	0x00000000


	//----- nvinfo : EIATTR_REGCOUNT
	.align		4
.L_7:
        /*0030*/ 	.byte	0x04, 0x2f
        /*0032*/ 	.short	(.L_9 - .L_8)
	.align		4
.L_8:
        /*0034*/ 	.word	index@(_Z13kernel_sharedPKfPfi)
        /*0038*/ 	.word	0x00000008


	//----- nvinfo : EIATTR_FRAME_SIZE
	.align		4
.L_9:
        /*003c*/ 	.byte	0x04, 0x11
        /*003e*/ 	.short	(.L_11 - .L_10)
	.align		4
.L_10:
        /*0040*/ 	.word	index@(_Z13kernel_sharedPKfPfi)
        /*0044*/ 	.word	0x00000000


	//----- nvinfo : EIATTR_MIN_STACK_SIZE
	.align		4
.L_11:
        /*0048*/ 	.byte	0x04, 0x12
        /*004a*/ 	.short	(.L_13 - .L_12)
	.align		4
.L_12:
        /*004c*/ 	.word	index@(_Z13kernel_sharedPKfPfi)
        /*0050*/ 	.word	0x00000000


	//----- nvinfo : EIATTR_MIN_STACK_SIZE
	.align		4
.L_13:
        /*0054*/ 	.byte	0x04, 0x12
        /*0056*/ 	.short	(.L_15 - .L_14)
	.align		4
.L_14:
        /*0058*/ 	.word	index@(_Z19kernel_noncoalescedPKfPfii)
        /*005c*/ 	.word	0x00000000


	//----- nvinfo : EIATTR_MIN_STACK_SIZE
	.align		4
.L_15:
        /*0060*/ 	.byte	0x04, 0x12
        /*0062*/ 	.short	(.L_17 - .L_16)
	.align		4
.L_16:
        /*0064*/ 	.word	index@(_Z16kernel_coalescedPKfPfi)
        /*0068*/ 	.word	0x00000000
.L_17:


//--------------------- .nv.compat                --------------------------
	.section	.nv.compat,"",@"SHT_CUDA_COMPAT_INFO"
	.align	4
        /*0000*/ 	.byte	0x02, 0x09, 0x00, 0x00, 0x02, 0x02, 0x01, 0x00, 0x02, 0x05, 0x05, 0x00, 0x03, 0x07, 0x01, 0x01
        /*0010*/ 	.byte	0x02, 0x03, 0x00, 0x00, 0x02, 0x06, 0x01, 0x00, 0x04, 0x0b, 0x08, 0x00, 0x09, 0x00, 0x00, 0x00
        /*0020*/ 	.byte	0x00, 0x00, 0x00, 0x00


//--------------------- .nv.info._Z13kernel_sharedPKfPfi --------------------------
	.section	.nv.info._Z13kernel_sharedPKfPfi,"",@"SHT_CUDA_INFO"
	.sectionflags	@""
	.align	4


	//----- nvinfo : EIATTR_CUDA_API_VERSION
	.align		4
        /*0000*/ 	.byte	0x04, 0x37
        /*0002*/ 	.short	(.L_19 - .L_18)
.L_18:
        /*0004*/ 	.word	0x00000082


	//----- nvinfo : EIATTR_KPARAM_INFO
	.align		4
.L_19:
        /*0008*/ 	.byte	0x04, 0x17
        /*000a*/ 	.short	(.L_21 - .L_20)
.L_20:
        /*000c*/ 	.word	0x00000000
        /*0010*/ 	.short	0x0002
        /*0012*/ 	.short	0x0010
        /*0014*/ 	.byte	0x00, 0xf0, 0x11, 0x00


	//----- nvinfo : EIATTR_KPARAM_INFO
	.align		4
.L_21:
        /*0018*/ 	.byte	0x04, 0x17
        /*001a*/ 	.short	(.L_23 - .L_22)
.L_22:
        /*001c*/ 	.word	0x00000000
        /*0020*/ 	.short	0x0001
        /*0022*/ 	.short	0x0008
        /*0024*/ 	.byte	0x00, 0xf5, 0x21, 0x00


	//----- nvinfo : EIATTR_KPARAM_INFO
	.align		4
.L_23:
        /*0028*/ 	.byte	0x04, 0x17
        /*002a*/ 	.short	(.L_25 - .L_24)
.L_24:
        /*002c*/ 	.word	0x00000000
        /*0030*/ 	.short	0x0000
        /*0032*/ 	.short	0x0000
        /*0034*/ 	.byte	0x00, 0xf5, 0x21, 0x00


	//----- nvinfo : EIATTR_SPARSE_MMA_MASK
	.align		4
.L_25:
        /*0038*/ 	.byte	0x03, 0x50
        /*003a*/ 	.short	0x0000


	//----- nvinfo : EIATTR_MAXREG_COUNT
	.align		4
        /*003c*/ 	.byte	0x03, 0x1b
        /*003e*/ 	.short	0x00ff


	//----- nvinfo : EIATTR_NUM_BARRIERS
	.align		4
        /*0040*/ 	.byte	0x02, 0x4c
        /*0042*/ 	.byte	0x01
	.zero		1


	//----- nvinfo : EIATTR_MERCURY_ISA_VERSION
	.align		4
        /*0044*/ 	.byte	0x03, 0x5f
        /*0046*/ 	.short	0x0101


	//----- nvinfo : EIATTR_VRC_CTA_INIT_COUNT
	.align		4
        /*0048*/ 	.byte	0x02, 0x4a
	.zero		1
	.zero		1


	//----- nvinfo : EIATTR_EXIT_INSTR_OFFSETS
	.align		4
        /*004c*/ 	.byte	0x04, 0x1c
        /*004e*/ 	.short	(.L_27 - .L_26)


	//   ....[0]....
.L_26:
        /*0050*/ 	.word	0x00000110


	//   ....[1]....
        /*0054*/ 	.word	0x00000170


	//----- nvinfo : EIATTR_CBANK_PARAM_SIZE
	.align		4
.L_27:
        /*0058*/ 	.byte	0x03, 0x19
        /*005a*/ 	.short	0x0014


	//----- nvinfo : EIATTR_PARAM_CBANK
	.align		4
        /*005c*/ 	.byte	0x04, 0x0a
        /*005e*/ 	.short	(.L_29 - .L_28)
	.align		4
.L_28:
        /*0060*/ 	.word	index@(.nv.constant0._Z13kernel_sharedPKfPfi)
        /*0064*/ 	.short	0x0380
        /*0066*/ 	.short	0x0014


	//----- nvinfo : EIATTR_SW_WAR
	.align		4
.L_29:
        /*0068*/ 	.byte	0x04, 0x36
        /*006a*/ 	.short	(.L_31 - .L_30)
.L_30:
        /*006c*/ 	.word	0x00000008
.L_31:


//--------------------- .nv.info._Z19kernel_noncoalescedPKfPfii --------------------------
	.section	.nv.info._Z19kernel_noncoalescedPKfPfii,"",@"SHT_CUDA_INFO"
	.sectionflags	@""
	.align	4


	//----- nvinfo : EIATTR_CUDA_API_VERSION
	.align		4
        /*0000*/ 	.byte	0x04, 0x37
        /*0002*/ 	.short	(.L_33 - .L_32)
.L_32:
        /*0004*/ 	.word	0x00000082


	//----- nvinfo : EIATTR_KPARAM_INFO
	.align		4
.L_33:
        /*0008*/ 	.byte	0x04, 0x17
        /*000a*/ 	.short	(.L_35 - .L_34)
.L_34:
        /*000c*/ 	.word	0x00000000
        /*0010*/ 	.short	0x0003
        /*0012*/ 	.short	0x0014
        /*0014*/ 	.byte	0x00, 0xf0, 0x11, 0x00


	//----- nvinfo : EIATTR_KPARAM_INFO
	.align		4
.L_35:
        /*0018*/ 	.byte	0x04, 0x17
        /*001a*/ 	.short	(.L_37 - .L_36)
.L_36:
        /*001c*/ 	.word	0x00000000
        /*0020*/ 	.short	0x0002
        /*0022*/ 	.short	0x0010
        /*0024*/ 	.byte	0x00, 0xf0, 0x11, 0x00


	//----- nvinfo : EIATTR_KPARAM_INFO
	.align		4
.L_37:
        /*0028*/ 	.byte	0x04, 0x17
        /*002a*/ 	.short	(.L_39 - .L_38)
.L_38:
        /*002c*/ 	.word	0x00000000
        /*0030*/ 	.short	0x0001
        /*0032*/ 	.short	0x0008
        /*0034*/ 	.byte	0x00, 0xf5, 0x21, 0x00


	//----- nvinfo : EIATTR_KPARAM_INFO
	.align		4
.L_39:
        /*0038*/ 	.byte	0x04, 0x17
        /*003a*/ 	.short	(.L_41 - .L_40)
.L_40:
        /*003c*/ 	.word	0x00000000
        /*0040*/ 	.short	0x0000
        /*0042*/ 	.short	0x0000
        /*0044*/ 	.byte	0x00, 0xf5, 0x21, 0x00


	//----- nvinfo : EIATTR_SPARSE_MMA_MASK
	.align		4
.L_41:
        /*0048*/ 	.byte	0x03, 0x50
        /*004a*/ 	.short	0x0000


	//----- nvinfo : EIATTR_MAXREG_COUNT
	.align		4
        /*004c*/ 	.byte	0x03, 0x1b
        /*004e*/ 	.short	0x00ff


	//----- nvinfo : EIATTR_MERCURY_ISA_VERSION
	.align		4
        /*0050*/ 	.byte	0x03, 0x5f
        /*0052*/ 	.short	0x0101


	//----- nvinfo : EIATTR_VRC_CTA_INIT_COUNT
	.align		4
        /*0054*/ 	.byte	0x02, 0x4a
	.zero		1
	.zero		1


	//----- nvinfo : EIATTR_EXIT_INSTR_OFFSETS
	.align		4
        /*0058*/ 	.byte	0x04, 0x1c
        /*005a*/ 	.short	(.L_43 - .L_42)


	//   ....[0]....
.L_42:
        /*005c*/ 	.word	0x00000250


	//----- nvinfo : EIATTR_CBANK_PARAM_SIZE
	.align		4
.L_43:
        /*0060*/ 	.byte	0x03, 0x19
        /*0062*/ 	.short	0x0018


	//----- nvinfo : EIATTR_PARAM_CBANK
	.align		4
        /*0064*/ 	.byte	0x04, 0x0a
        /*0066*/ 	.short	(.L_45 - .L_44)
	.align		4
.L_44:
        /*0068*/ 	.word	index@(.nv.constant0._Z19kernel_noncoalescedPKfPfii)
        /*006c*/ 	.short	0x0380
        /*006e*/ 	.short	0x0018


	//----- nvinfo : EIATTR_SW_WAR
	.align		4
.L_45:
        /*0070*/ 	.byte	0x04, 0x36
        /*0072*/ 	.short	(.L_47 - .L_46)
.L_46:
        /*0074*/ 	.word	0x00000008
.L_47:


//--------------------- .nv.info._Z16kernel_coalescedPKfPfi --------------------------
	.section	.nv.info._Z16kernel_coalescedPKfPfi,"",@"SHT_CUDA_INFO"
	.sectionflags	@""
	.align	4


	//----- nvinfo : EIATTR_CUDA_API_VERSION
	.align		4
        /*0000*/ 	.byte	0x04, 0x37
        /*0002*/ 	.short	(.L_49 - .L_48)
.L_48:
        /*0004*/ 	.word	0x00000082


	//----- nvinfo : EIATTR_KPARAM_INFO
	.align		4
.L_49:
        /*0008*/ 	.byte	0x04, 0x17
        /*000a*/ 	.short	(.L_51 - .L_50)
.L_50:
        /*000c*/ 	.word	0x00000000
        /*0010*/ 	.short	0x0002
        /*0012*/ 	.short	0x0010
        /*0014*/ 	.byte	0x00, 0xf0, 0x11, 0x00


	//----- nvinfo : EIATTR_KPARAM_INFO
	.align		4
.L_51:
        /*0018*/ 	.byte	0x04, 0x17
        /*001a*/ 	.short	(.L_53 - .L_52)
.L_52:
        /*001c*/ 	.word	0x00000000
        /*0020*/ 	.short	0x0001
        /*0022*/ 	.short	0x0008
        /*0024*/ 	.byte	0x00, 0xf5, 0x21, 0x00


	//----- nvinfo : EIATTR_KPARAM_INFO
	.align		4
.L_53:
        /*0028*/ 	.byte	0x04, 0x17
        /*002a*/ 	.short	(.L_55 - .L_54)
.L_54:
        /*002c*/ 	.word	0x00000000
        /*0030*/ 	.short	0x0000
        /*0032*/ 	.short	0x0000
        /*0034*/ 	.byte	0x00, 0xf5, 0x21, 0x00


	//----- nvinfo : EIATTR_SPARSE_MMA_MASK
	.align		4
.L_55:
        /*0038*/ 	.byte	0x03, 0x50
        /*003a*/ 	.short	0x0000


	//----- nvinfo : EIATTR_MAXREG_COUNT
	.align		4
        /*003c*/ 	.byte	0x03, 0x1b
        /*003e*/ 	.short	0x00ff


	//----- nvinfo : EIATTR_MERCURY_ISA_VERSION
	.align		4
        /*0040*/ 	.byte	0x03, 0x5f
        /*0042*/ 	.short	0x0101


	//----- nvinfo : EIATTR_VRC_CTA_INIT_COUNT
	.align		4
        /*0044*/ 	.byte	0x02, 0x4a
	.zero		1
	.zero		1


	//----- nvinfo : EIATTR_EXIT_INSTR_OFFSETS
	.align		4
        /*0048*/ 	.byte	0x04, 0x1c
        /*004a*/ 	.short	(.L_57 - .L_56)


	//   ....[0]....
.L_56:
        /*004c*/ 	.word	0x00000070


	//   ....[1]....
        /*0050*/ 	.word	0x00000100


	//----- nvinfo : EIATTR_CBANK_PARAM_SIZE
	.align		4
.L_57:
        /*0054*/ 	.byte	0x03, 0x19
        /*0056*/ 	.short	0x0014


	//----- nvinfo : EIATTR_PARAM_CBANK
	.align		4
        /*0058*/ 	.byte	0x04, 0x0a
        /*005a*/ 	.short	(.L_59 - .L_58)
	.align		4
.L_58:
        /*005c*/ 	.word	index@(.nv.constant0._Z16kernel_coalescedPKfPfi)
        /*0060*/ 	.short	0x0380
        /*0062*/ 	.short	0x0014


	//----- nvinfo : EIATTR_SW_WAR
	.align		4
.L_59:
        /*0064*/ 	.byte	0x04, 0x36
        /*0066*/ 	.short	(.L_61 - .L_60)
.L_60:
        /*0068*/ 	.word	0x00000008
.L_61:


//--------------------- .nv.callgraph             --------------------------
	.section	.nv.callgraph,"",@"SHT_CUDA_CALLGRAPH"
	.align	4
	.sectionentsize	8
	.align		4
        /*0000*/ 	.word	0x00000000
	.align		4
        /*0004*/ 	.word	0xffffffff
	.align		4
        /*0008*/ 	.word	0x00000000
	.align		4
        /*000c*/ 	.word	0xfffffffe
	.align		4
        /*0010*/ 	.word	0x00000000
	.align		4
        /*0014*/ 	.word	0xfffffffd
	.align		4
        /*0018*/ 	.word	0x00000000
	.align		4
        /*001c*/ 	.word	0xfffffffc


//--------------------- .text._Z13kernel_sharedPKfPfi --------------------------
	.section	.text._Z13kernel_sharedPKfPfi,"ax",@progbits
	.align	128
        .global         _Z13kernel_sharedPKfPfi
        .type           _Z13kernel_sharedPKfPfi,@function
        .size           _Z13kernel_sharedPKfPfi,(.L_x_3 - _Z13kernel_sharedPKfPfi)
        .other          _Z13kernel_sharedPKfPfi,@"STO_CUDA_ENTRY STV_DEFAULT"
_Z13kernel_sharedPKfPfi:
.text._Z13kernel_sharedPKfPfi:
[----:B------:R-:W-:Y:S01]  /*0000*/  LDC R1, c[0x0][0x37c] ;  /* 0x0000df00ff017b82 */ /* 0x000fe20000000800 */
[----:B------:R-:W0:Y:S07]  /*0010*/  S2R R0, SR_TID.X ;  /* 0x0000000000007919 */ /* 0x000e2e0000002100 */
[----:B------:R-:W0:Y:S01]  /*0020*/  S2UR UR4, SR_CTAID.X ;  /* 0x00000000000479c3 */ /* 0x000e220000002500 */
[----:B------:R-:W1:Y:S01]  /*0030*/  LDCU UR5, c[0x0][0x390] ;  /* 0x00007200ff0577ac */ /* 0x000e620008000800 */
[----:B------:R-:W2:Y:S06]  /*0040*/  LDCU.64 UR6, c[0x0][0x358] ;  /* 0x00006b00ff0677ac */ /* 0x000eac0008000a00 */
[----:B------:R-:W0:Y:S02]  /*0050*/  LDC R5, c[0x0][0x360] ;  /* 0x0000d800ff057b82 */ /* 0x000e240000000800 */
[----:B0-----:R-:W-:-:S05]  /*0060*/  IMAD R5, R5, UR4, R0 ;  /* 0x0000000405057c24 */ /* 0x001fca000f8e0200 */
[----:B-1----:R-:W-:-:S13]  /*0070*/  ISETP.GE.AND P0, PT, R5, UR5, PT ;  /* 0x0000000505007c0c */ /* 0x002fda000bf06270 */
[----:B------:R-:W0:Y:S02]  /*0080*/  @!P0 LDC.64 R2, c[0x0][0x380] ;  /* 0x0000e000ff028b82 */ /* 0x000e240000000a00 */
[----:B0-----:R-:W-:-:S06]  /*0090*/  @!P0 IMAD.WIDE R2, R5, 0x4, R2 ;  /* 0x0000000405028825 */ /* 0x001fcc00078e0202 */
[----:B--2---:R-:W2:Y:S01]  /*00a0*/  @!P0 LDG.E.CONSTANT R3, desc[UR6][R2.64] ;  /* 0x0000000602038981 */ /* 0x004ea2000c1e9900 */
[----:B------:R-:W0:Y:S01]  /*00b0*/  S2UR UR5, SR_CgaCtaId ;  /* 0x00000000000579c3 */ /* 0x000e220000008800 */
[----:B------:R-:W-:Y:S02]  /*00c0*/  UMOV UR4, 0x400 ;  /* 0x0000040000047882 */ /* 0x000fe40000000000 */
[----:B0-----:R-:W-:-:S06]  /*00d0*/  ULEA UR4, UR5, UR4, 0x18 ;  /* 0x0000000405047291 */ /* 0x001fcc000f8ec0ff */
[----:B------:R-:W-:-:S05]  /*00e0*/  LEA R0, R0, UR4, 0x2 ;  /* 0x0000000400007c11 */ /* 0x000fca000f8e10ff */
[----:B--2---:R0:W-:Y:S01]  /*00f0*/  @!P0 STS [R0], R3 ;  /* 0x0000000300008388 */ /* 0x0041e20000000800 */
[----:B------:R-:W-:Y:S06]  /*0100*/  BAR.SYNC.DEFER_BLOCKING 0x0 ;  /* 0x0000000000007b1d */ /* 0x000fec0000010000 */
[----:B------:R-:W-:Y:S05]  /*0110*/  @P0 EXIT ;  /* 0x000000000000094d */ /* 0x000fea0003800000 */
[----:B0-----:R-:W0:Y:S01]  /*0120*/  LDS R0, [R0] ;  /* 0x0000000000007984 */ /* 0x001e220000000800 */
[----:B------:R-:W1:Y:S02]  /*0130*/  LDC.64 R2, c[0x0][0x388] ;  /* 0x0000e200ff027b82 */ /* 0x000e640000000a00 */
[----:B-1----:R-:W-:-:S04]  /*0140*/  IMAD.WIDE R2, R5, 0x4, R2 ;  /* 0x0000000405027825 */ /* 0x002fc800078e0202 */
[----:B0-----:R-:W-:-:S05]  /*0150*/  FADD R5, R0, R0 ;  /* 0x0000000000057221 */ /* 0x001fca0000000000 */
[----:B------:R-:W-:Y:S01]  /*0160*/  STG.E desc[UR6][R2.64], R5 ;  /* 0x0000000502007986 */ /* 0x000fe2000c101906 */
[----:B------:R-:W-:Y:S05]  /*0170*/  EXIT ;  /* 0x000000000000794d */ /* 0x000fea0003800000 */
.L_x_0:
[----:B------:R-:W-:-:S00]  /*0180*/  BRA `(.L_x_0) ;  /* 0xfffffffc00fc7947 */ /* 0x000fc0000383ffff */
[----:B------:R-:W-:-:S00]  /*0190*/  NOP ;  /* 0x0000000000007918 */ /* 0x000fc00000000000 */
        /* <DEDUP_REMOVED lines=14> */
.L_x_3:


//--------------------- .text._Z19kernel_noncoalescedPKfPfii --------------------------
	.section	.text._Z19kernel_noncoalescedPKfPfii,"ax",@progbits
	.align	128
        .global         _Z19kernel_noncoalescedPKfPfii
        .type           _Z19kernel_noncoalescedPKfPfii,@function
        .size           _Z19kernel_noncoalescedPKfPfii,(.L_x_4 - _Z19kernel_noncoalescedPKfPfii)
        .other          _Z19kernel_noncoalescedPKfPfii,@"STO_CUDA_ENTRY STV_DEFAULT"
_Z19kernel_noncoalescedPKfPfii:
.text._Z19kernel_noncoalescedPKfPfii:
[----:B------:R-:W-:Y:S08]  /*0000*/  LDC R1, c[0x0][0x37c] ;  /* 0x0000df00ff017b82 */ /* 0x000ff00000000800 */
[----:B------:R-:W0:Y:S01]  /*0010*/  LDC.64 R6, c[0x0][0x390] ;  /* 0x0000e400ff067b82 */ /* 0x000e220000000a00 */
[----:B------:R-:W1:Y:S07]  /*0020*/  S2R R5, SR_TID.X ;  /* 0x0000000000057919 */ /* 0x000e6e0000002100 */
[----:B------:R-:W1:Y:S08]  /*0030*/  S2UR UR4, SR_CTAID.X ;  /* 0x00000000000479c3 */ /* 0x000e700000002500 */
[----:B------:R-:W1:Y:S01]  /*0040*/  LDC R0, c[0x0][0x360] ;  /* 0x0000d800ff007b82 */ /* 0x000e620000000800 */
[----:B0-----:R-:W-:-:S04]  /*0050*/  IABS R9, R6 ;  /* 0x0000000600097213 */ /* 0x001fc80000000000 */
[----:B------:R-:W0:Y:S01]  /*0060*/  I2F.RP R4, R9 ;  /* 0x0000000900047306 */ /* 0x000e220000209400 */
[----:B-1----:R-:W-:Y:S01]  /*0070*/  IMAD R0, R0, UR4, R5 ;  /* 0x0000000400007c24 */ /* 0x002fe2000f8e0205 */
[----:B------:R-:W1:Y:S06]  /*0080*/  LDCU.64 UR4, c[0x0][0x358] ;  /* 0x00006b00ff0477ac */ /* 0x000e6c0008000a00 */
[----:B0-----:R-:W0:Y:S01]  /*0090*/  MUFU.RCP R4, R4 ;  /* 0x0000000400047308 */ /* 0x001e220000001000 */
[----:B------:R-:W-:-:S05]  /*00a0*/  IMAD R0, R0, R7, RZ ;  /* 0x0000000700007224 */ /* 0x000fca00078e02ff */
[----:B------:R-:W-:Y:S02]  /*00b0*/  ISETP.GE.AND P2, PT, R0, RZ, PT ;  /* 0x000000ff0000720c */ /* 0x000fe40003f46270 */
[----:B0-----:R-:W-:Y:S02]  /*00c0*/  IADD3 R2, PT, PT, R4, 0xffffffe, RZ ;  /* 0x0ffffffe04027810 */ /* 0x001fe40007ffe0ff */
[----:B------:R-:W-:Y:S02]  /*00d0*/  IABS R4, R0 ;  /* 0x0000000000047213 */ /* 0x000fe40000000000 */
[----:B------:R0:W2:Y:S02]  /*00e0*/  F2I.FTZ.U32.TRUNC.NTZ R3, R2 ;  /* 0x0000000200037305 */ /* 0x0000a4000021f000 */
[----:B0-----:R-:W-:Y:S02]  /*00f0*/  HFMA2 R2, -RZ, RZ, 0, 0 ;  /* 0x00000000ff027431 */ /* 0x001fe400000001ff */
[----:B--2---:R-:W-:-:S04]  /*0100*/  IMAD.MOV R8, RZ, RZ, -R3 ;  /* 0x000000ffff087224 */ /* 0x004fc800078e0a03 */
[----:B------:R-:W-:-:S04]  /*0110*/  IMAD R5, R8, R9, RZ ;  /* 0x0000000908057224 */ /* 0x000fc800078e02ff */
[----:B------:R-:W-:-:S06]  /*0120*/  IMAD.HI.U32 R3, R3, R5, R2 ;  /* 0x0000000503037227 */ /* 0x000fcc00078e0002 */
[----:B------:R-:W-:-:S04]  /*0130*/  IMAD.HI.U32 R3, R3, R4, RZ ;  /* 0x0000000403037227 */ /* 0x000fc800078e00ff */
[----:B------:R-:W-:-:S04]  /*0140*/  IMAD.MOV R3, RZ, RZ, -R3 ;  /* 0x000000ffff037224 */ /* 0x000fc800078e0a03 */
[C---:B------:R-:W-:Y:S02]  /*0150*/  IMAD R4, R9.reuse, R3, R4 ;  /* 0x0000000309047224 */ /* 0x040fe400078e0204 */
[----:B------:R-:W0:Y:S03]  /*0160*/  LDC.64 R2, c[0x0][0x380] ;  /* 0x0000e000ff027b82 */ /* 0x000e260000000a00 */
[----:B------:R-:W-:-:S13]  /*0170*/  ISETP.GT.U32.AND P0, PT, R9, R4, PT ;  /* 0x000000040900720c */ /* 0x000fda0003f04070 */
[----:B------:R-:W-:Y:S02]  /*0180*/  @!P0 IADD3 R4, PT, PT, R4, -R9, RZ ;  /* 0x8000000904048210 */ /* 0x000fe40007ffe0ff */
[----:B------:R-:W-:Y:S02]  /*0190*/  ISETP.NE.AND P0, PT, R6, RZ, PT ;  /* 0x000000ff0600720c */ /* 0x000fe40003f05270 */
[----:B------:R-:W-:-:S13]  /*01a0*/  ISETP.GT.U32.AND P1, PT, R9, R4, PT ;  /* 0x000000040900720c */ /* 0x000fda0003f24070 */
[----:B------:R-:W-:-:S05]  /*01b0*/  @!P1 IMAD.IADD R4, R4, 0x1, -R9 ;  /* 0x0000000104049824 */ /* 0x000fca00078e0a09 */
[----:B------:R-:W-:Y:S02]  /*01c0*/  MOV R7, R4 ;  /* 0x0000000400077202 */ /* 0x000fe40000000f00 */
[----:B------:R-:W2:Y:S02]  /*01d0*/  LDC.64 R4, c[0x0][0x388] ;  /* 0x0000e200ff047b82 */ /* 0x000ea40000000a00 */
[----:B------:R-:W-:Y:S02]  /*01e0*/  @!P2 IADD3 R7, PT, PT, -R7, RZ, RZ ;  /* 0x000000ff0707a210 */ /* 0x000fe40007ffe1ff */
[----:B------:R-:W-:-:S05]  /*01f0*/  @!P0 LOP3.LUT R7, RZ, R6, RZ, 0x33, !PT ;  /* 0x00000006ff078212 */ /* 0x000fca00078e33ff */
[----:B0-----:R-:W-:-:S06]  /*0200*/  IMAD.WIDE R2, R7, 0x4, R2 ;  /* 0x0000000407027825 */ /* 0x001fcc00078e0202 */
[----:B-1----:R-:W3:Y:S01]  /*0210*/  LDG.E.CONSTANT R2, desc[UR4][R2.64] ;  /* 0x0000000402027981 */ /* 0x002ee2000c1e9900 */
[----:B--2---:R-:W-:-:S04]  /*0220*/  IMAD.WIDE R4, R7, 0x4, R4 ;  /* 0x0000000407047825 */ /* 0x004fc800078e0204 */
[----:B---3--:R-:W-:-:S05]  /*0230*/  FADD R7, R2, R2 ;  /* 0x0000000202077221 */ /* 0x008fca0000000000 */
[----:B------:R-:W-:Y:S01]  /*0240*/  STG.E desc[UR4][R4.64], R7 ;  /* 0x0000000704007986 */ /* 0x000fe2000c101904 */
[----:B------:R-:W-:Y:S05]  /*0250*/  EXIT ;  /* 0x000000000000794d */ /* 0x000fea0003800000 */
.L_x_1:
        /* <DEDUP_REMOVED lines=10> */
.L_x_4:


//--------------------- .text._Z16kernel_coalescedPKfPfi --------------------------
	.section	.text._Z16kernel_coalescedPKfPfi,"ax",@progbits
	.align	128
        .global         _Z16kernel_coalescedPKfPfi
        .type           _Z16kernel_coalescedPKfPfi,@function
        .size           _Z16kernel_coalescedPKfPfi,(.L_x_5 - _Z16kernel_coalescedPKfPfi)
        .other          _Z16kernel_coalescedPKfPfi,@"STO_CUDA_ENTRY STV_DEFAULT"
_Z16kernel_coalescedPKfPfi:
.text._Z16kernel_coalescedPKfPfi:
[----:B------:R-:W-:Y:S01]  /*0000*/  LDC R1, c[0x0][0x37c] ;  /* 0x0000df00ff017b82 */ /* 0x000fe20000000800 */
[----:B------:R-:W0:Y:S07]  /*0010*/  S2R R0, SR_TID.X ;  /* 0x0000000000007919 */ /* 0x000e2e0000002100 */
[----:B------:R-:W0:Y:S01]  /*0020*/  S2UR UR4, SR_CTAID.X ;  /* 0x00000000000479c3 */ /* 0x000e220000002500 */
[----:B------:R-:W1:Y:S07]  /*0030*/  LDCU UR5, c[0x0][0x390] ;  /* 0x00007200ff0577ac */ /* 0x000e6e0008000800 */
[----:B------:R-:W0:Y:S02]  /*0040*/  LDC R7, c[0x0][0x360] ;  /* 0x0000d800ff077b82 */ /* 0x000e240000000800 */
[----:B0-----:R-:W-:-:S05]  /*0050*/  IMAD R7, R7, UR4, R0 ;  /* 0x0000000407077c24 */ /* 0x001fca000f8e0200 */
[----:B-1----:R-:W-:-:S13]  /*0060*/  ISETP.GE.AND P0, PT, R7, UR5, PT ;  /* 0x0000000507007c0c */ /* 0x002fda000bf06270 */
[----:B------:R-:W-:Y:S05]  /*0070*/  @P0 EXIT ;  /* 0x000000000000094d */ /* 0x000fea0003800000 */
[----:B------:R-:W0:Y:S01]  /*0080*/  LDC.64 R2, c[0x0][0x380] ;  /* 0x0000e000ff027b82 */ /* 0x000e220000000a00 */
[----:B------:R-:W1:Y:S07]  /*0090*/  LDCU.64 UR4, c[0x0][0x358] ;  /* 0x00006b00ff0477ac */ /* 0x000e6e0008000a00 */
[----:B------:R-:W2:Y:S01]  /*00a0*/  LDC.64 R4, c[0x0][0x388] ;  /* 0x0000e200ff047b82 */ /* 0x000ea20000000a00 */
[----:B0-----:R-:W-:-:S06]  /*00b0*/  IMAD.WIDE R2, R7, 0x4, R2 ;  /* 0x0000000407027825 */ /* 0x001fcc00078e0202 */
[----:B-1----:R-:W3:Y:S01]  /*00c0*/  LDG.E.CONSTANT R2, desc[UR4][R2.64] ;  /* 0x0000000402027981 */ /* 0x002ee2000c1e9900 */
[----:B--2---:R-:W-:-:S04]  /*00d0*/  IMAD.WIDE R4, R7, 0x4, R4 ;  /* 0x0000000407047825 */ /* 0x004fc800078e0204 */
[----:B---3--:R-:W-:-:S05]  /*00e0*/  FADD R7, R2, R2 ;  /* 0x0000000202077221 */ /* 0x008fca0000000000 */
[----:B------:R-:W-:Y:S01]  /*00f0*/  STG.E desc[UR4][R4.64], R7 ;  /* 0x0000000704007986 */ /* 0x000fe2000c101904 */
[----:B------:R-:W-:Y:S05]  /*0100*/  EXIT ;  /* 0x000000000000794d */ /* 0x000fea0003800000 */
.L_x_2:
        /* <DEDUP_REMOVED lines=15> */
.L_x_5:


//--------------------- .nv.shared._Z13kernel_sharedPKfPfi --------------------------
	.section	.nv.shared._Z13kernel_sharedPKfPfi,"aw",@nobits
	.sectionflags	@""
	.align	16
	.zero		1024


//--------------------- .nv.shared.reserved.0     --------------------------
	.section	.nv.shared.reserved.0,"aw",@nobits
	.weak		__nv_reservedSMEM_offset_0_alias
	.size		__nv_reservedSMEM_offset_0_alias, 0, 64
	.other		__nv_reservedSMEM_offset_0_alias,@"STO_CUDA_RESERVED_SHARED STV_DEFAULT"
__nv_reservedSMEM_offset_0_alias:
	.zero		0
	.zero		64


//--------------------- .nv.shared._Z19kernel_noncoalescedPKfPfii --------------------------
	.section	.nv.shared._Z19kernel_noncoalescedPKfPfii,"aw",@nobits
	.sectionflags	@""
	.align	16
	.zero		1024


//--------------------- .nv.shared._Z16kernel_coalescedPKfPfi --------------------------
	.section	.nv.shared._Z16kernel_coalescedPKfPfi,"aw",@nobits
	.sectionflags	@""
	.align	16
	.zero		1024


//--------------------- .nv.constant0._Z13kernel_sharedPKfPfi --------------------------
	.section	.nv.constant0._Z13kernel_sharedPKfPfi,"a",@progbits
	.sectionflags	@""
	.align	4
.nv.constant0._Z13kernel_sharedPKfPfi:
	.zero		916


//--------------------- .nv.constant0._Z19kernel_noncoalescedPKfPfii --------------------------
	.section	.nv.constant0._Z19kernel_noncoalescedPKfPfii,"a",@progbits
	.sectionflags	@""
	.align	4
.nv.constant0._Z19kernel_noncoalescedPKfPfii:
	.zero		920


//--------------------- .nv.constant0._Z16kernel_coalescedPKfPfi --------------------------
	.section	.nv.constant0._Z16kernel_coalescedPKfPfi,"a",@progbits
	.sectionflags	@""
	.align	4
.nv.constant0._Z16kernel_coalescedPKfPfi:
	.zero		916


//--------------------- SYMBOLS --------------------------

	.type		.nv.reservedSmem.offset0,@object
	.size		.nv.reservedSmem.offset0,0x4
	.type		.nv.reservedSmem.cap,@object
	.size		.nv.reservedSmem.cap,0x4
